//
// Generated by NVIDIA NVVM Compiler
//
// Compiler Build ID: CL-36424714
// Cuda compilation tools, release 13.0, V13.0.88
// Based on NVVM 20.0.0
//

.version 9.0
.target sm_100
.address_size 64

	// .globl	_Z18matrix_mult_kernelPiS_S_i

.visible .entry _Z18matrix_mult_kernelPiS_S_i(
	.param .u64 .ptr .align 1 _Z18matrix_mult_kernelPiS_S_i_param_0,
	.param .u64 .ptr .align 1 _Z18matrix_mult_kernelPiS_S_i_param_1,
	.param .u64 .ptr .align 1 _Z18matrix_mult_kernelPiS_S_i_param_2,
	.param .u32 _Z18matrix_mult_kernelPiS_S_i_param_3
)
{
	.reg .pred 	%p<10>;
	.reg .b32 	%r<105>;
	.reg .b64 	%rd<67>;

	ld.param.u64 	%rd14, [_Z18matrix_mult_kernelPiS_S_i_param_0];
	ld.param.u64 	%rd15, [_Z18matrix_mult_kernelPiS_S_i_param_1];
	ld.param.u32 	%r30, [_Z18matrix_mult_kernelPiS_S_i_param_3];
	cvta.to.global.u64 	%rd1, %rd15;
	cvta.to.global.u64 	%rd2, %rd14;
	mov.u32 	%r31, %ctaid.y;
	mov.u32 	%r32, %ntid.y;
	mov.u32 	%r33, %tid.y;
	mad.lo.s32 	%r1, %r31, %r32, %r33;
	mov.u32 	%r34, %ctaid.x;
	mov.u32 	%r35, %ntid.x;
	mov.u32 	%r36, %tid.x;
	mad.lo.s32 	%r2, %r34, %r35, %r36;
	max.s32 	%r37, %r1, %r2;
	setp.ge.s32 	%p1, %r37, %r30;
	@%p1 bra 	$L__BB0_13;
	mul.lo.s32 	%r3, %r30, %r1;
	and.b32  	%r4, %r30, 7;
	setp.lt.u32 	%p2, %r30, 8;
	mov.b32 	%r99, 0;
	mov.u32 	%r104, %r99;
	@%p2 bra 	$L__BB0_4;
	and.b32  	%r99, %r30, 2147483640;
	neg.s32 	%r93, %r99;
	mul.wide.s32 	%rd16, %r30, 4;
	add.s64 	%rd3, %rd1, %rd16;
	shl.b32 	%r7, %r30, 3;
	mul.wide.s32 	%rd17, %r30, 8;
	add.s64 	%rd4, %rd1, %rd17;
	mul.wide.s32 	%rd18, %r30, 12;
	add.s64 	%rd5, %rd1, %rd18;
	mul.wide.s32 	%rd19, %r30, 16;
	add.s64 	%rd6, %rd1, %rd19;
	mul.wide.s32 	%rd20, %r30, 20;
	add.s64 	%rd7, %rd1, %rd20;
	mul.wide.s32 	%rd21, %r30, 24;
	add.s64 	%rd8, %rd1, %rd21;
	mul.wide.s32 	%rd22, %r30, 28;
	add.s64 	%rd9, %rd1, %rd22;
	mul.wide.u32 	%rd23, %r3, 4;
	add.s64 	%rd24, %rd23, %rd2;
	add.s64 	%rd66, %rd24, 16;
	mov.b32 	%r104, 0;
	mov.u32 	%r92, %r2;
$L__BB0_3:
	.pragma "nounroll";
	mul.wide.s32 	%rd25, %r92, 4;
	add.s64 	%rd26, %rd3, %rd25;
	add.s64 	%rd27, %rd4, %rd25;
	add.s64 	%rd28, %rd5, %rd25;
	add.s64 	%rd29, %rd6, %rd25;
	add.s64 	%rd30, %rd7, %rd25;
	add.s64 	%rd31, %rd8, %rd25;
	add.s64 	%rd32, %rd9, %rd25;
	add.s64 	%rd33, %rd1, %rd25;
	ld.global.u32 	%r41, [%rd66+-16];
	ld.global.u32 	%r42, [%rd33];
	mad.lo.s32 	%r43, %r42, %r41, %r104;
	ld.global.u32 	%r44, [%rd66+-12];
	ld.global.u32 	%r45, [%rd26];
	mad.lo.s32 	%r46, %r45, %r44, %r43;
	ld.global.u32 	%r47, [%rd66+-8];
	ld.global.u32 	%r48, [%rd27];
	mad.lo.s32 	%r49, %r48, %r47, %r46;
	ld.global.u32 	%r50, [%rd66+-4];
	ld.global.u32 	%r51, [%rd28];
	mad.lo.s32 	%r52, %r51, %r50, %r49;
	ld.global.u32 	%r53, [%rd66];
	ld.global.u32 	%r54, [%rd29];
	mad.lo.s32 	%r55, %r54, %r53, %r52;
	ld.global.u32 	%r56, [%rd66+4];
	ld.global.u32 	%r57, [%rd30];
	mad.lo.s32 	%r58, %r57, %r56, %r55;
	ld.global.u32 	%r59, [%rd66+8];
	ld.global.u32 	%r60, [%rd31];
	mad.lo.s32 	%r61, %r60, %r59, %r58;
	ld.global.u32 	%r62, [%rd66+12];
	ld.global.u32 	%r63, [%rd32];
	mad.lo.s32 	%r104, %r63, %r62, %r61;
	add.s32 	%r93, %r93, 8;
	add.s32 	%r92, %r92, %r7;
	add.s64 	%rd66, %rd66, 32;
	setp.ne.s32 	%p3, %r93, 0;
	@%p3 bra 	$L__BB0_3;
$L__BB0_4:
	setp.eq.s32 	%p4, %r4, 0;
	@%p4 bra 	$L__BB0_12;
	and.b32  	%r17, %r30, 3;
	setp.lt.u32 	%p5, %r4, 4;
	@%p5 bra 	$L__BB0_7;
	add.s32 	%r65, %r99, %r3;
	mul.wide.u32 	%rd34, %r65, 4;
	add.s64 	%rd35, %rd2, %rd34;
	ld.global.u32 	%r66, [%rd35];
	mad.lo.s32 	%r67, %r99, %r30, %r2;
	mul.wide.s32 	%rd36, %r67, 4;
	add.s64 	%rd37, %rd1, %rd36;
	ld.global.u32 	%r68, [%rd37];
	mad.lo.s32 	%r69, %r68, %r66, %r104;
	cvt.u64.u32 	%rd38, %r3;
	cvt.u64.u32 	%rd39, %r99;
	add.s64 	%rd40, %rd39, %rd38;
	shl.b64 	%rd41, %rd40, 2;
	add.s64 	%rd42, %rd2, %rd41;
	ld.global.u32 	%r70, [%rd42+4];
	mul.wide.s32 	%rd43, %r30, 4;
	add.s64 	%rd44, %rd37, %rd43;
	ld.global.u32 	%r71, [%rd44];
	mad.lo.s32 	%r72, %r71, %r70, %r69;
	ld.global.u32 	%r73, [%rd42+8];
	add.s64 	%rd45, %rd44, %rd43;
	ld.global.u32 	%r74, [%rd45];
	mad.lo.s32 	%r75, %r74, %r73, %r72;
	ld.global.u32 	%r76, [%rd42+12];
	add.s64 	%rd46, %rd45, %rd43;
	ld.global.u32 	%r77, [%rd46];
	mad.lo.s32 	%r104, %r77, %r76, %r75;
	add.s32 	%r99, %r99, 4;
$L__BB0_7:
	setp.eq.s32 	%p6, %r17, 0;
	@%p6 bra 	$L__BB0_12;
	setp.eq.s32 	%p7, %r17, 1;
	@%p7 bra 	$L__BB0_10;
	add.s32 	%r79, %r99, %r3;
	mul.wide.u32 	%rd47, %r79, 4;
	add.s64 	%rd48, %rd2, %rd47;
	ld.global.u32 	%r80, [%rd48];
	mad.lo.s32 	%r81, %r99, %r30, %r2;
	mul.wide.s32 	%rd49, %r81, 4;
	add.s64 	%rd50, %rd1, %rd49;
	ld.global.u32 	%r82, [%rd50];
	mad.lo.s32 	%r83, %r82, %r80, %r104;
	cvt.u64.u32 	%rd51, %r3;
	cvt.u64.u32 	%rd52, %r99;
	add.s64 	%rd53, %rd52, %rd51;
	shl.b64 	%rd54, %rd53, 2;
	add.s64 	%rd55, %rd2, %rd54;
	ld.global.u32 	%r84, [%rd55+4];
	mul.wide.s32 	%rd56, %r30, 4;
	add.s64 	%rd57, %rd50, %rd56;
	ld.global.u32 	%r85, [%rd57];
	mad.lo.s32 	%r104, %r85, %r84, %r83;
	add.s32 	%r99, %r99, 2;
$L__BB0_10:
	and.b32  	%r86, %r30, 1;
	setp.eq.b32 	%p8, %r86, 1;
	not.pred 	%p9, %p8;
	@%p9 bra 	$L__BB0_12;
	add.s32 	%r87, %r99, %r3;
	mul.wide.u32 	%rd58, %r87, 4;
	add.s64 	%rd59, %rd2, %rd58;
	ld.global.u32 	%r88, [%rd59];
	mad.lo.s32 	%r89, %r99, %r30, %r2;
	mul.wide.s32 	%rd60, %r89, 4;
	add.s64 	%rd61, %rd1, %rd60;
	ld.global.u32 	%r90, [%rd61];
	mad.lo.s32 	%r104, %r90, %r88, %r104;
$L__BB0_12:
	ld.param.u64 	%rd65, [_Z18matrix_mult_kernelPiS_S_i_param_2];
	add.s32 	%r91, %r3, %r2;
	cvta.to.global.u64 	%rd62, %rd65;
	mul.wide.s32 	%rd63, %r91, 4;
	add.s64 	%rd64, %rd62, %rd63;
	st.global.u32 	[%rd64], %r104;
$L__BB0_13:
	ret;

}


// ===== COMPILED SASS (sm_100) =====

	.target	sm_100

	.elftype	@"ET_EXEC"


//--------------------- .note.nv.tkinfo           --------------------------
	.section	.note.nv.tkinfo,"",@"SHT_NOTE"
	.sectionflags	@"SHF_NOTE_NV_TKINFO"
	.tkinfo
        /*0018*/ 	.word	0x00000002
        /*0030*/ 	.string	""
        /*0030*/ 	.string	"ptxas"
        /*0030*/ 	.string	"Cuda compilation tools, release 13.0, V13.0.88"
        /*0030*/ 	.string	"Build cuda_13.0.r13.0/compiler.36424714_0"
        /*0030*/ 	.string	"-arch sm_100 -m 64 "



//--------------------- .note.nv.cuinfo           --------------------------
	.section	.note.nv.cuinfo,"",@"SHT_NOTE"
	.sectionflags	@"SHF_NOTE_NV_CUINFO"
        /*0018*/ 	.short	0x0002
        /*001a*/ 	.short	0x0064
        /*001c*/ 	.short	0x0082
	.zero		2


//--------------------- .nv.info                  --------------------------
	.section	.nv.info,"",@"SHT_CUDA_INFO"
	.align	4


	//----- nvinfo : EIATTR_REGCOUNT
	.align		4
        /*0000*/ 	.byte	0x04, 0x2f
        /*0002*/ 	.short	(.L_1 - .L_0)
	.align		4
.L_0:
        /*0004*/ 	.word	index@(_Z18matrix_mult_kernelPiS_S_i)
        /*0008*/ 	.word	0x0000001e


	//----- nvinfo : EIATTR_FRAME_SIZE
	.align		4
.L_1:
        /*000c*/ 	.byte	0x04, 0x11
        /*000e*/ 	.short	(.L_3 - .L_2)
	.align		4
.L_2:
        /*0010*/ 	.word	index@(_Z18matrix_mult_kernelPiS_S_i)
        /*0014*/ 	.word	0x00000000


	//----- nvinfo : EIATTR_MIN_STACK_SIZE
	.align		4
.L_3:
        /*0018*/ 	.byte	0x04, 0x12
        /*001a*/ 	.short	(.L_5 - .L_4)
	.align		4
.L_4:
        /*001c*/ 	.word	index@(_Z18matrix_mult_kernelPiS_S_i)
        /*0020*/ 	.word	0x00000000
.L_5:


//--------------------- .nv.compat                --------------------------
	.section	.nv.compat,"",@"SHT_CUDA_COMPAT_INFO"
	.align	4
        /*0000*/ 	.byte	0x02, 0x09, 0x00, 0x00, 0x02, 0x02, 0x01, 0x00, 0x02, 0x05, 0x05, 0x00, 0x03, 0x07, 0x01, 0x01
        /*0010*/ 	.byte	0x02, 0x03, 0x00, 0x00, 0x02, 0x06, 0x01, 0x00, 0x04, 0x0b, 0x08, 0x00, 0x09, 0x00, 0x00, 0x00
        /*0020*/ 	.byte	0x00, 0x00, 0x00, 0x00


//--------------------- .nv.info._Z18matrix_mult_kernelPiS_S_i --------------------------
	.section	.nv.info._Z18matrix_mult_kernelPiS_S_i,"",@"SHT_CUDA_INFO"
	.sectionflags	@""
	.align	4


	//----- nvinfo : EIATTR_CUDA_API_VERSION
	.align		4
        /*0000*/ 	.byte	0x04, 0x37
        /*0002*/ 	.short	(.L_7 - .L_6)
.L_6:
        /*0004*/ 	.word	0x00000082


	//----- nvinfo : EIATTR_KPARAM_INFO
	.align		4
.L_7:
        /*0008*/ 	.byte	0x04, 0x17
        /*000a*/ 	.short	(.L_9 - .L_8)
.L_8:
        /*000c*/ 	.word	0x00000000
        /*0010*/ 	.short	0x0003
        /*0012*/ 	.short	0x0018
        /*0014*/ 	.byte	0x00, 0xf0, 0x11, 0x00


	//----- nvinfo : EIATTR_KPARAM_INFO
	.align		4
.L_9:
        /*0018*/ 	.byte	0x04, 0x17
        /*001a*/ 	.short	(.L_11 - .L_10)
.L_10:
        /*001c*/ 	.word	0x00000000
        /*0020*/ 	.short	0x0002
        /*0022*/ 	.short	0x0010
        /*0024*/ 	.byte	0x00, 0xf5, 0x21, 0x00


	//----- nvinfo : EIATTR_KPARAM_INFO
	.align		4
.L_11:
        /*0028*/ 	.byte	0x04, 0x17
        /*002a*/ 	.short	(.L_13 - .L_12)
.L_12:
        /*002c*/ 	.word	0x00000000
        /*0030*/ 	.short	0x0001
        /*0032*/ 	.short	0x0008
        /*0034*/ 	.byte	0x00, 0xf5, 0x21, 0x00


	//----- nvinfo : EIATTR_KPARAM_INFO
	.align		4
.L_13:
        /*0038*/ 	.byte	0x04, 0x17
        /*003a*/ 	.short	(.L_15 - .L_14)
.L_14:
        /*003c*/ 	.word	0x00000000
        /*0040*/ 	.short	0x0000
        /*0042*/ 	.short	0x0000
        /*0044*/ 	.byte	0x00, 0xf5, 0x21, 0x00


	//----- nvinfo : EIATTR_SPARSE_MMA_MASK
	.align		4
.L_15:
        /*0048*/ 	.byte	0x03, 0x50
        /*004a*/ 	.short	0x0000


	//----- nvinfo : EIATTR_MAXREG_COUNT
	.align		4
        /*004c*/ 	.byte	0x03, 0x1b
        /*004e*/ 	.short	0x00ff


	//----- nvinfo : EIATTR_MERCURY_ISA_VERSION
	.align		4
        /*0050*/ 	.byte	0x03, 0x5f
        /*0052*/ 	.short	0x0101


	//----- nvinfo : EIATTR_VRC_CTA_INIT_COUNT
	.align		4
        /*0054*/ 	.byte	0x02, 0x4a
	.zero		1
	.zero		1


	//----- nvinfo : EIATTR_EXIT_INSTR_OFFSETS
	.align		4
        /*0058*/ 	.byte	0x04, 0x1c
        /*005a*/ 	.short	(.L_17 - .L_16)


	//   ....[0]....
.L_16:
        /*005c*/ 	.word	0x000000c0


	//   ....[1]....
        /*0060*/ 	.word	0x00000a90


	//----- nvinfo : EIATTR_CBANK_PARAM_SIZE
	.align		4
.L_17:
        /*0064*/ 	.byte	0x03, 0x19
        /*0066*/ 	.short	0x001c


	//----- nvinfo : EIATTR_PARAM_CBANK
	.align		4
        /*0068*/ 	.byte	0x04, 0x0a
        /*006a*/ 	.short	(.L_19 - .L_18)
	.align		4
.L_18:
        /*006c*/ 	.word	index@(.nv.constant0._Z18matrix_mult_kernelPiS_S_i)
        /*0070*/ 	.short	0x0380
        /*0072*/ 	.short	0x001c


	//----- nvinfo : EIATTR_SW_WAR
	.align		4
.L_19:
        /*0074*/ 	.byte	0x04, 0x36
        /*0076*/ 	.short	(.L_21 - .L_20)
.L_20:
        /*0078*/ 	.word	0x00000008
.L_21:


//--------------------- .nv.callgraph             --------------------------
	.section	.nv.callgraph,"",@"SHT_CUDA_CALLGRAPH"
	.align	4
	.sectionentsize	8
	.align		4
        /*0000*/ 	.word	0x00000000
	.align		4
        /*0004*/ 	.word	0xffffffff
	.align		4
        /*0008*/ 	.word	0x00000000
	.align		4
        /*000c*/ 	.word	0xfffffffe
	.align		4
        /*0010*/ 	.word	0x00000000
	.align		4
        /*0014*/ 	.word	0xfffffffd
	.align		4
        /*0018*/ 	.word	0x00000000
	.align		4
        /*001c*/ 	.word	0xfffffffc


//--------------------- .text._Z18matrix_mult_kernelPiS_S_i --------------------------
	.section	.text._Z18matrix_mult_kernelPiS_S_i,"ax",@progbits
	.align	128
        .global         _Z18matrix_mult_kernelPiS_S_i
        .type           _Z18matrix_mult_kernelPiS_S_i,@function
        .size           _Z18matrix_mult_kernelPiS_S_i,(.L_x_5 - _Z18matrix_mult_kernelPiS_S_i)
        .other          _Z18matrix_mult_kernelPiS_S_i,@"STO_CUDA_ENTRY STV_DEFAULT"
_Z18matrix_mult_kernelPiS_S_i:
.text._Z18matrix_mult_kernelPiS_S_i:
[----:B------:R-:W-:Y:S01]  /*0000*/  LDC R1, c[0x0][0x37c] ;  /* 0x0000df00ff017b82 */ /* 0x000fe20000000800 */
[----:B------:R-:W0:Y:S07]  /*0010*/  S2R R0, SR_TID.Y ;  /* 0x0000000000007919 */ /* 0x000e2e0000002200 */
[----:B------:R-:W0:Y:S01]  /*0020*/  S2UR UR4, SR_CTAID.Y ;  /* 0x00000000000479c3 */ /* 0x000e220000002600 */
[----:B------:R-:W1:Y:S01]  /*0030*/  LDCU UR20, c[0x0][0x398] ;  /* 0x00007300ff1477ac */ /* 0x000e620008000800 */
[----:B------:R-:W2:Y:S06]  /*0040*/  S2R R3, SR_TID.X ;  /* 0x0000000000037919 */ /* 0x000eac0000002100 */
[----:B------:R-:W0:Y:S08]  /*0050*/  LDC R13, c[0x0][0x364] ;  /* 0x0000d900ff0d7b82 */ /* 0x000e300000000800 */
[----:B------:R-:W2:Y:S08]  /*0060*/  S2UR UR5, SR_CTAID.X ;  /* 0x00000000000579c3 */ /* 0x000eb00000002500 */
[----:B------:R-:W2:Y:S01]  /*0070*/  LDC R2, c[0x0][0x360] ;  /* 0x0000d800ff027b82 */ /* 0x000ea20000000800 */
[----:B0-----:R-:W-:-:S02]  /*0080*/  IMAD R13, R13, UR4, R0 ;  /* 0x000000040d0d7c24 */ /* 0x001fc4000f8e0200 */
[----:B--2---:R-:W-:-:S05]  /*0090*/  IMAD R0, R2, UR5, R3 ;  /* 0x0000000502007c24 */ /* 0x004fca000f8e0203 */
[----:B------:R-:W-:-:S04]  /*00a0*/  VIMNMX R2, PT, PT, R13, R0, !PT ;  /* 0x000000000d027248 */ /* 0x000fc80007fe0100 */
[----:B-1----:R-:W-:-:S13]  /*00b0*/  ISETP.GE.AND P0, PT, R2, UR20, PT ;  /* 0x0000001402007c0c */ /* 0x002fda000bf06270 */
[----:B------:R-:W-:Y:S05]  /*00c0*/  @P0 EXIT ;  /* 0x000000000000094d */ /* 0x000fea0003800000 */
[----:B------:R-:W-:Y:S01]  /*00d0*/  UISETP.GE.U32.AND UP0, UPT, UR20, 0x8, UPT ;  /* 0x000000081400788c */ /* 0x000fe2000bf06070 */
[----:B------:R-:W-:Y:S02]  /*00e0*/  HFMA2 R12, -RZ, RZ, 0, 0 ;  /* 0x00000000ff0c7431 */ /* 0x000fe400000001ff */
[----:B------:R-:W-:Y:S01]  /*00f0*/  IMAD R13, R13, UR20, RZ ;  /* 0x000000140d0d7c24 */ /* 0x000fe2000f8e02ff */
[----:B------:R-:W-:Y:S01]  /*0100*/  UMOV UR4, URZ ;  /* 0x000000ff00047c82 */ /* 0x000fe20008000000 */
[----:B------:R-:W0:Y:S04]  /*0110*/  LDCU.64 UR18, c[0x0][0x358] ;  /* 0x00006b00ff1277ac */ /* 0x000e280008000a00 */
[----:B------:R-:W-:Y:S05]  /*0120*/  BRA.U !UP0, `(.L_x_0) ;  /* 0x0000000508047547 */ /* 0x000fea000b800000 */
[----:B------:R-:W1:Y:S01]  /*0130*/  LDCU.128 UR24, c[0x0][0x380] ;  /* 0x00007000ff1877ac */ /* 0x000e620008000c00 */
[----:B------:R-:W-:Y:S02]  /*0140*/  MOV R12, RZ ;  /* 0x000000ff000c7202 */ /* 0x000fe40000000f00 */
[----:B------:R-:W-:Y:S01]  /*0150*/  MOV R14, R0 ;  /* 0x00000000000e7202 */ /* 0x000fe20000000f00 */
[----:B------:R-:W-:-:S04]  /*0160*/  ULOP3.LUT UR4, UR20, 0x7ffffff8, URZ, 0xc0, !UPT ;  /* 0x7ffffff814047892 */ /* 0x000fc8000f8ec0ff */
[----:B------:R-:W-:Y:S01]  /*0170*/  UIADD3 UR5, UPT, UPT, -UR4, URZ, URZ ;  /* 0x000000ff04057290 */ /* 0x000fe2000fffe1ff */
[----:B-1----:R-:W-:Y:S01]  /*0180*/  MOV R2, UR24 ;  /* 0x0000001800027c02 */ /* 0x002fe20008000f00 */
[----:B------:R-:W-:Y:S01]  /*0190*/  UIMAD.WIDE UR6, UR20, 0x8, UR26 ;  /* 0x00000008140678a5 */ /* 0x000fe2000f8e021a */
[----:B------:R-:W-:Y:S01]  /*01a0*/  MOV R3, UR25 ;  /* 0x0000001900037c02 */ /* 0x000fe20008000f00 */
[----:B------:R-:W-:Y:S02]  /*01b0*/  UIMAD.WIDE UR8, UR20, 0xc, UR26 ;  /* 0x0000000c140878a5 */ /* 0x000fe4000f8e021a */
[----:B------:R-:W-:Y:S01]  /*01c0*/  UIMAD.WIDE UR10, UR20, 0x10, UR26 ;  /* 0x00000010140a78a5 */ /* 0x000fe2000f8e021a */
[----:B------:R-:W-:Y:S01]  /*01d0*/  IMAD.WIDE.U32 R2, R13, 0x4, R2 ;  /* 0x000000040d027825 */ /* 0x000fe200078e0002 */
[----:B------:R-:W-:Y:S02]  /*01e0*/  UIMAD.WIDE UR12, UR20, 0x14, UR26 ;  /* 0x00000014140c78a5 */ /* 0x000fe4000f8e021a */
[----:B------:R-:W-:Y:S01]  /*01f0*/  UIMAD.WIDE UR14, UR20, 0x18, UR26 ;  /* 0x00000018140e78a5 */ /* 0x000fe2000f8e021a */
[----:B------:R-:W-:Y:S01]  /*0200*/  IADD3 R2, P0, PT, R2, 0x10, RZ ;  /* 0x0000001002027810 */ /* 0x000fe20007f1e0ff */
[----:B------:R-:W-:-:S03]  /*0210*/  UIMAD.WIDE UR16, UR20, 0x1c, UR26 ;  /* 0x0000001c141078a5 */ /* 0x000fc6000f8e021a */
[----:B------:R-:W-:-:S09]  /*0220*/  IADD3.X R3, PT, PT, RZ, R3, RZ, P0, !PT ;  /* 0x00000003ff037210 */ /* 0x000fd200007fe4ff */
.L_x_1:
[----:B------:R-:W-:Y:S01]  /*0230*/  UIMAD.WIDE UR22, UR20, 0x4, UR26 ;  /* 0x00000004141678a5 */ /* 0x000fe2000f8e021a */
[----:B------:R-:W-:Y:S02]  /*0240*/  IMAD.MOV.U32 R23, RZ, RZ, 0x4 ;  /* 0x00000004ff177424 */ /* 0x000fe400078e00ff */
[----:B------:R-:W-:Y:S01]  /*0250*/  HFMA2 R11, -RZ, RZ, 0, 2.384185791015625e-07 ;  /* 0x00000004ff0b7431 */ /* 0x000fe200000001ff */
[----:B------:R-:W-:Y:S01]  /*0260*/  MOV R25, 0x4 ;  /* 0x0000000400197802 */ /* 0x000fe20000000f00 */
[----:B0-----:R-:W2:Y:S01]  /*0270*/  LDG.E R21, desc[UR18][R2.64+-0x10] ;  /* 0xfffff01202157981 */ /* 0x001ea2000c1e1900 */
[C---:B------:R-:W-:Y:S01]  /*0280*/  IMAD.WIDE R22, R14.reuse, R23, UR26 ;  /* 0x0000001a0e167e25 */ /* 0x040fe2000f8e0217 */
[----:B------:R-:W-:Y:S02]  /*0290*/  MOV R8, UR22 ;  /* 0x0000001600087c02 */ /* 0x000fe40008000f00 */
[----:B------:R-:W-:Y:S01]  /*02a0*/  MOV R9, UR23 ;  /* 0x0000001700097c02 */ /* 0x000fe20008000f00 */
[----:B------:R-:W3:Y:S02]  /*02b0*/  LDG.E R19, desc[UR18][R2.64+-0xc] ;  /* 0xfffff41202137981 */ /* 0x000ee4000c1e1900 */
[----:B------:R-:W-:-:S02]  /*02c0*/  IMAD.WIDE R8, R14, 0x4, R8 ;  /* 0x000000040e087825 */ /* 0x000fc400078e0208 */
[----:B------:R-:W2:Y:S01]  /*02d0*/  LDG.E R22, desc[UR18][R22.64] ;  /* 0x0000001216167981 */ /* 0x000ea2000c1e1900 */
[----:B------:R-:W-:Y:S01]  /*02e0*/  MOV R5, 0x4 ;  /* 0x0000000400057802 */ /* 0x000fe20000000f00 */
[C---:B------:R-:W-:Y:S02]  /*02f0*/  IMAD.WIDE R24, R14.reuse, R25, UR6 ;  /* 0x000000060e187e25 */ /* 0x040fe4000f8e0219 */
[----:B------:R0:W3:Y:S02]  /*0300*/  LDG.E R20, desc[UR18][R8.64] ;  /* 0x0000001208147981 */ /* 0x0000e4000c1e1900 */
[----:B------:R-:W-:Y:S02]  /*0310*/  IMAD.WIDE R10, R14, R11, UR8 ;  /* 0x000000080e0a7e25 */ /* 0x000fe4000f8e020b */
[----:B------:R-:W4:Y:S04]  /*0320*/  LDG.E R18, desc[UR18][R24.64] ;  /* 0x0000001218127981 */ /* 0x000f28000c1e1900 */
[----:B------:R-:W4:Y:S01]  /*0330*/  LDG.E R17, desc[UR18][R2.64+-0x8] ;  /* 0xfffff81202117981 */ /* 0x000f22000c1e1900 */
[----:B0-----:R-:W-:-:S02]  /*0340*/  HFMA2 R9, -RZ, RZ, 0, 2.384185791015625e-07 ;  /* 0x00000004ff097431 */ /* 0x001fc400000001ff */
[----:B------:R-:W-:Y:S01]  /*0350*/  IMAD.MOV.U32 R7, RZ, RZ, 0x4 ;  /* 0x00000004ff077424 */ /* 0x000fe200078e00ff */
[----:B------:R0:W5:Y:S01]  /*0360*/  LDG.E R16, desc[UR18][R10.64] ;  /* 0x000000120a107981 */ /* 0x000162000c1e1900 */
[----:B------:R-:W-:-:S03]  /*0370*/  IMAD.WIDE R4, R14, R5, UR10 ;  /* 0x0000000a0e047e25 */ /* 0x000fc6000f8e0205 */
[----:B------:R-:W5:Y:S01]  /*0380*/  LDG.E R15, desc[UR18][R2.64+-0x4] ;  /* 0xfffffc12020f7981 */ /* 0x000f62000c1e1900 */
[C---:B------:R-:W-:Y:S01]  /*0390*/  IMAD.WIDE R6, R14.reuse, R7, UR12 ;  /* 0x0000000c0e067e25 */ /* 0x040fe2000f8e0207 */
[----:B------:R-:W-:Y:S02]  /*03a0*/  MOV R27, 0x4 ;  /* 0x00000004001b7802 */ /* 0x000fe40000000f00 */
[----:B------:R1:W5:Y:S01]  /*03b0*/  LDG.E R4, desc[UR18][R4.64] ;  /* 0x0000001204047981 */ /* 0x000362000c1e1900 */
[----:B------:R-:W-:-:S03]  /*03c0*/  IMAD.WIDE R8, R14, R9, UR14 ;  /* 0x0000000e0e087e25 */ /* 0x000fc6000f8e0209 */
[----:B------:R-:W5:Y:S01]  /*03d0*/  LDG.E R23, desc[UR18][R2.64] ;  /* 0x0000001202177981 */ /* 0x000f62000c1e1900 */
[----:B0-----:R-:W-:-:S03]  /*03e0*/  IMAD.WIDE R10, R14, R27, UR16 ;  /* 0x000000100e0a7e25 */ /* 0x001fc6000f8e021b */
[----:B------:R-:W5:Y:S04]  /*03f0*/  LDG.E R7, desc[UR18][R6.64] ;  /* 0x0000001206077981 */ /* 0x000f68000c1e1900 */
[----:B------:R-:W5:Y:S04]  /*0400*/  LDG.E R24, desc[UR18][R2.64+0x4] ;  /* 0x0000041202187981 */ /* 0x000f68000c1e1900 */
[----:B------:R-:W5:Y:S04]  /*0410*/  LDG.E R8, desc[UR18][R8.64] ;  /* 0x0000001208087981 */ /* 0x000f68000c1e1900 */
[----:B------:R-:W5:Y:S04]  /*0420*/  LDG.E R25, desc[UR18][R2.64+0x8] ;  /* 0x0000081202197981 */ /* 0x000f68000c1e1900 */
[----:B------:R-:W5:Y:S04]  /*0430*/  LDG.E R10, desc[UR18][R10.64] ;  /* 0x000000120a0a7981 */ /* 0x000f68000c1e1900 */
[----:B------:R0:W5:Y:S01]  /*0440*/  LDG.E R27, desc[UR18][R2.64+0xc] ;  /* 0x00000c12021b7981 */ /* 0x000162000c1e1900 */
[----:B------:R-:W-:-:S04]  /*0450*/  UIADD3 UR5, UPT, UPT, UR5, 0x8, URZ ;  /* 0x0000000805057890 */ /* 0x000fc8000fffe0ff */
[----:B------:R-:W-:Y:S01]  /*0460*/  UISETP.NE.AND UP0, UPT, UR5, URZ, UPT ;  /* 0x000000ff0500728c */ /* 0x000fe2000bf05270 */
[----:B-1----:R-:W-:Y:S02]  /*0470*/  MOV R5, UR20 ;  /* 0x0000001400057c02 */ /* 0x002fe40008000f00 */
[----:B0-----:R-:W-:Y:S02]  /*0480*/  IADD3 R2, P0, PT, R2, 0x20, RZ ;  /* 0x0000002002027810 */ /* 0x001fe40007f1e0ff */
[----:B------:R-:W-:Y:S02]  /*0490*/  LEA R14, R5, R14, 0x3 ;  /* 0x0000000e050e7211 */ /* 0x000fe400078e18ff */
[----:B------:R-:W-:Y:S01]  /*04a0*/  IADD3.X R3, PT, PT, RZ, R3, RZ, P0, !PT ;  /* 0x00000003ff037210 */ /* 0x000fe200007fe4ff */
[----:B--2---:R-:W-:-:S04]  /*04b0*/  IMAD R21, R21, R22, R12 ;  /* 0x0000001615157224 */ /* 0x004fc800078e020c */
[----:B---3--:R-:W-:-:S04]  /*04c0*/  IMAD R19, R19, R20, R21 ;  /* 0x0000001413137224 */ /* 0x008fc800078e0215 */
[----:B----4-:R-:W-:-:S04]  /*04d0*/  IMAD R17, R17, R18, R19 ;  /* 0x0000001211117224 */ /* 0x010fc800078e0213 */
[----:B-----5:R-:W-:-:S04]  /*04e0*/  IMAD R15, R15, R16, R17 ;  /* 0x000000100f0f7224 */ /* 0x020fc800078e0211 */
[----:B------:R-:W-:-:S04]  /*04f0*/  IMAD R4, R23, R4, R15 ;  /* 0x0000000417047224 */ /* 0x000fc800078e020f */
[----:B------:R-:W-:-:S04]  /*0500*/  IMAD R4, R24, R7, R4 ;  /* 0x0000000718047224 */ /* 0x000fc800078e0204 */
[----:B------:R-:W-:-:S04]  /*0510*/  IMAD R4, R25, R8, R4 ;  /* 0x0000000819047224 */ /* 0x000fc800078e0204 */
[----:B------:R-:W-:Y:S01]  /*0520*/  IMAD R12, R27, R10, R4 ;  /* 0x0000000a1b0c7224 */ /* 0x000fe200078e0204 */
[----:B------:R-:W-:Y:S06]  /*0530*/  BRA.U UP0, `(.L_x_1) ;  /* 0xfffffffd003c7547 */ /* 0x000fec000b83ffff */
.L_x_0:
[----:B------:R-:W-:-:S04]  /*0540*/  ULOP3.LUT UR6, UR20, 0x7, URZ, 0xc0, !UPT ;  /* 0x0000000714067892 */ /* 0x000fc8000f8ec0ff */
[----:B------:R-:W-:-:S09]  /*0550*/  UISETP.NE.AND UP0, UPT, UR6, URZ, UPT ;  /* 0x000000ff0600728c */ /* 0x000fd2000bf05270 */
[----:B------:R-:W-:Y:S05]  /*0560*/  BRA.U !UP0, `(.L_x_2) ;  /* 0x0000000508387547 */ /* 0x000fea000b800000 */
[----:B------:R-:W-:Y:S02]  /*0570*/  UISETP.GE.U32.AND UP0, UPT, UR6, 0x4, UPT ;  /* 0x000000040600788c */ /* 0x000fe4000bf06070 */
[----:B------:R-:W-:-:S04]  /*0580*/  ULOP3.LUT UR5, UR20, 0x3, URZ, 0xc0, !UPT ;  /* 0x0000000314057892 */ /* 0x000fc8000f8ec0ff */
[----:B------:R-:W-:-:S03]  /*0590*/  UISETP.NE.AND UP1, UPT, UR5, URZ, UPT ;  /* 0x000000ff0500728c */ /* 0x000fc6000bf25270 */
[----:B------:R-:W-:Y:S08]  /*05a0*/  BRA.U !UP0, `(.L_x_3) ;  /* 0x00000001087c7547 */ /* 0x000ff0000b800000 */
[----:B------:R-:W1:Y:S01]  /*05b0*/  LDC.64 R6, c[0x0][0x388] ;  /* 0x0000e200ff067b82 */ /* 0x000e620000000a00 */
[----:B------:R-:W2:Y:S01]  /*05c0*/  LDCU.64 UR6, c[0x0][0x380] ;  /* 0x00007000ff0677ac */ /* 0x000ea20008000a00 */
[----:B------:R-:W-:Y:S01]  /*05d0*/  IMAD.U32 R9, RZ, RZ, UR4 ;  /* 0x00000004ff097e24 */ /* 0x000fe2000f8e00ff */
[C---:B------:R-:W-:Y:S02]  /*05e0*/  IADD3 R3, PT, PT, R13.reuse, UR4, RZ ;  /* 0x000000040d037c10 */ /* 0x040fe4000fffe0ff */
[----:B------:R-:W-:Y:S01]  /*05f0*/  IADD3 R10, P0, PT, R13, UR4, RZ ;  /* 0x000000040d0a7c10 */ /* 0x000fe2000ff1e0ff */
[----:B------:R-:W-:Y:S01]  /*0600*/  IMAD R9, R9, UR20, R0 ;  /* 0x0000001409097c24 */ /* 0x000fe2000f8e0200 */
[----:B------:R-:W-:Y:S01]  /*0610*/  MOV R11, UR20 ;  /* 0x00000014000b7c02 */ /* 0x000fe20008000f00 */
[----:B------:R-:W3:Y:S01]  /*0620*/  LDC.64 R4, c[0x0][0x380] ;  /* 0x0000e000ff047b82 */ /* 0x000ee20000000a00 */
[----:B------:R-:W-:Y:S01]  /*0630*/  MOV R15, UR20 ;  /* 0x00000014000f7c02 */ /* 0x000fe20008000f00 */
[----:B-1----:R-:W-:Y:S01]  /*0640*/  IMAD.WIDE R6, R9, 0x4, R6 ;  /* 0x0000000409067825 */ /* 0x002fe200078e0206 */
[----:B------:R-:W-:-:S05]  /*0650*/  MOV R9, UR20 ;  /* 0x0000001400097c02 */ /* 0x000fca0008000f00 */
[----:B------:R-:W-:Y:S02]  /*0660*/  IMAD.WIDE R8, R9, 0x4, R6 ;  /* 0x0000000409087825 */ /* 0x000fe400078e0206 */
[----:B0-----:R-:W4:Y:S02]  /*0670*/  LDG.E R6, desc[UR18][R6.64] ;  /* 0x0000001206067981 */ /* 0x001f24000c1e1900 */
[----:B---3--:R-:W-:Y:S01]  /*0680*/  IMAD.WIDE.U32 R4, R3, 0x4, R4 ;  /* 0x0000000403047825 */ /* 0x008fe200078e0004 */
[----:B------:R-:W-:Y:S01]  /*0690*/  IADD3.X R3, PT, PT, RZ, RZ, RZ, P0, !PT ;  /* 0x000000ffff037210 */ /* 0x000fe200007fe4ff */
[----:B------:R-:W3:Y:S01]  /*06a0*/  LDG.E R17, desc[UR18][R8.64] ;  /* 0x0000001208117981 */ /* 0x000ee2000c1e1900 */
[----:B--2---:R-:W-:-:S03]  /*06b0*/  LEA R2, P0, R10, UR6, 0x2 ;  /* 0x000000060a027c11 */ /* 0x004fc6000f8010ff */
[----:B------:R-:W4:Y:S01]  /*06c0*/  LDG.E R5, desc[UR18][R4.64] ;  /* 0x0000001204057981 */ /* 0x000f22000c1e1900 */
[----:B------:R-:W-:Y:S01]  /*06d0*/  LEA.HI.X R3, R10, UR7, R3, 0x2, P0 ;  /* 0x000000070a037c11 */ /* 0x000fe200080f1403 */
[----:B------:R-:W-:-:S04]  /*06e0*/  IMAD.WIDE R10, R11, 0x4, R8 ;  /* 0x000000040b0a7825 */ /* 0x000fc800078e0208 */
[----:B------:R-:W3:Y:S01]  /*06f0*/  LDG.E R16, desc[UR18][R2.64+0x4] ;  /* 0x0000041202107981 */ /* 0x000ee2000c1e1900 */
[----:B------:R-:W-:-:S03]  /*0700*/  IMAD.WIDE R14, R15, 0x4, R10 ;  /* 0x000000040f0e7825 */ /* 0x000fc600078e020a */
[----:B------:R-:W2:Y:S04]  /*0710*/  LDG.E R19, desc[UR18][R10.64] ;  /* 0x000000120a137981 */ /* 0x000ea8000c1e1900 */
[----:B------:R-:W2:Y:S04]  /*0720*/  LDG.E R18, desc[UR18][R2.64+0x8] ;  /* 0x0000081202127981 */ /* 0x000ea8000c1e1900 */
[----:B------:R-:W5:Y:S04]  /*0730*/  LDG.E R20, desc[UR18][R2.64+0xc] ;  /* 0x00000c1202147981 */ /* 0x000f68000c1e1900 */
[----:B------:R-:W5:Y:S01]  /*0740*/  LDG.E R14, desc[UR18][R14.64] ;  /* 0x000000120e0e7981 */ /* 0x000f62000c1e1900 */
[----:B------:R-:W-:Y:S01]  /*0750*/  UIADD3 UR4, UPT, UPT, UR4, 0x4, URZ ;  /* 0x0000000404047890 */ /* 0x000fe2000fffe0ff */
[----:B----4-:R-:W-:-:S04]  /*0760*/  IMAD R5, R5, R6, R12 ;  /* 0x0000000605057224 */ /* 0x010fc800078e020c */
[----:B---3--:R-:W-:-:S04]  /*0770*/  IMAD R5, R16, R17, R5 ;  /* 0x0000001110057224 */ /* 0x008fc800078e0205 */
[----:B--2---:R-:W-:-:S04]  /*0780*/  IMAD R5, R18, R19, R5 ;  /* 0x0000001312057224 */ /* 0x004fc800078e0205 */
[----:B-----5:R-:W-:-:S07]  /*0790*/  IMAD R12, R20, R14, R5 ;  /* 0x0000000e140c7224 */ /* 0x020fce00078e0205 */
.L_x_3:
[----:B------:R-:W-:Y:S05]  /*07a0*/  BRA.U !UP1, `(.L_x_2) ;  /* 0x0000000109a87547 */ /* 0x000fea000b800000 */
[----:B------:R-:W-:Y:S01]  /*07b0*/  UISETP.NE.AND UP0, UPT, UR5, 0x1, UPT ;  /* 0x000000010500788c */ /* 0x000fe2000bf05270 */
[----:B------:R-:W-:Y:S01]  /*07c0*/  MOV R7, UR4 ;  /* 0x0000000400077c02 */ /* 0x000fe20008000f00 */
[----:B------:R-:W-:Y:S02]  /*07d0*/  ULOP3.LUT UR5, UR20, 0x1, URZ, 0xc0, !UPT ;  /* 0x0000000114057892 */ /* 0x000fe4000f8ec0ff */
[----:B------:R-:W-:Y:S02]  /*07e0*/  MOV R15, UR20 ;  /* 0x00000014000f7c02 */ /* 0x000fe40008000f00 */
[----:B------:R-:W-:Y:S01]  /*07f0*/  UISETP.NE.U32.AND UP1, UPT, UR5, 0x1, UPT ;  /* 0x000000010500788c */ /* 0x000fe2000bf25070 */
[----:B------:R-:W-:-:S04]  /*0800*/  PLOP3.LUT P1, PT, PT, PT, UP0, 0x80, 0x8 ;  /* 0x000000000008781c */ /* 0x000fc80003f2f008 */
[----:B------:R-:W1:Y:S01]  /*0810*/  @UP0 LDCU.128 UR8, c[0x0][0x380] ;  /* 0x00007000ff0807ac */ /* 0x000e620008000c00 */
[----:B------:R-:W-:Y:S01]  /*0820*/  PLOP3.LUT P0, PT, PT, PT, UP1, 0x80, 0x8 ;  /* 0x000000000008781c */ /* 0x000fe20003f0f018 */
[----:B------:R-:W2:Y:S04]  /*0830*/  @UP0 LDCU.64 UR6, c[0x0][0x380] ;  /* 0x00007000ff0607ac */ /* 0x000ea80008000a00 */
[----:B------:R-:W3:Y:S03]  /*0840*/  @!UP1 LDCU.128 UR12, c[0x0][0x380] ;  /* 0x00007000ff0c97ac */ /* 0x000ee60008000c00 */
[C---:B------:R-:W-:Y:S02]  /*0850*/  @P1 IADD3 R3, PT, PT, R13.reuse, UR4, RZ ;  /* 0x000000040d031c10 */ /* 0x040fe4000fffe0ff */
[----:B------:R-:W-:Y:S01]  /*0860*/  @P1 IADD3 R6, P2, PT, R13, UR4, RZ ;  /* 0x000000040d061c10 */ /* 0x000fe2000ff5e0ff */
[----:B------:R-:W-:Y:S01]  /*0870*/  @UP0 UIADD3 UR4, UPT, UPT, UR4, 0x2, URZ ;  /* 0x0000000204040890 */ /* 0x000fe2000fffe0ff */
[----:B-1----:R-:W-:Y:S01]  /*0880*/  MOV R11, UR9 ;  /* 0x00000009000b7c02 */ /* 0x002fe20008000f00 */
[----:B------:R-:W-:Y:S01]  /*0890*/  IMAD.U32 R10, RZ, RZ, UR8 ;  /* 0x00000008ff0a7e24 */ /* 0x000fe2000f8e00ff */
[----:B------:R-:W-:-:S02]  /*08a0*/  MOV R4, UR10 ;  /* 0x0000000a00047c02 */ /* 0x000fc40008000f00 */
[----:B------:R-:W-:Y:S01]  /*08b0*/  MOV R5, UR11 ;  /* 0x0000000b00057c02 */ /* 0x000fe20008000f00 */
[----:B------:R-:W-:-:S04]  /*08c0*/  @P1 IMAD.WIDE.U32 R10, R3, 0x4, R10 ;  /* 0x00000004030a1825 */ /* 0x000fc800078e000a */
[----:B------:R-:W-:Y:S01]  /*08d0*/  @P1 IMAD R3, R7, UR20, R0 ;  /* 0x0000001407031c24 */ /* 0x000fe2000f8e0200 */
[----:B------:R-:W-:Y:S01]  /*08e0*/  @P1 IADD3.X R7, PT, PT, RZ, RZ, RZ, P2, !PT ;  /* 0x000000ffff071210 */ /* 0x000fe200017fe4ff */
[----:B------:R-:W-:Y:S01]  /*08f0*/  IMAD.U32 R19, RZ, RZ, UR4 ;  /* 0x00000004ff137e24 */ /* 0x000fe2000f8e00ff */
[C---:B--2---:R-:W-:Y:S01]  /*0900*/  @P1 LEA R2, P2, R6.reuse, UR6, 0x2 ;  /* 0x0000000606021c11 */ /* 0x044fe2000f8410ff */
[----:B------:R-:W-:Y:S01]  /*0910*/  @P1 IMAD.WIDE R4, R3, 0x4, R4 ;  /* 0x0000000403041825 */ /* 0x000fe200078e0204 */
[----:B------:R-:W-:Y:S01]  /*0920*/  @!P0 IADD3 R17, PT, PT, R13, UR4, RZ ;  /* 0x000000040d118c10 */ /* 0x000fe2000fffe0ff */
[----:B0-----:R-:W2:Y:S01]  /*0930*/  @P1 LDG.E R11, desc[UR18][R10.64] ;  /* 0x000000120a0b1981 */ /* 0x001ea2000c1e1900 */
[----:B------:R-:W-:Y:S01]  /*0940*/  @P1 LEA.HI.X R3, R6, UR7, R7, 0x2, P2 ;  /* 0x0000000706031c11 */ /* 0x000fe200090f1407 */
[----:B------:R-:W-:Y:S01]  /*0950*/  @!P0 IMAD R19, R19, UR20, R0 ;  /* 0x0000001413138c24 */ /* 0x000fe2000f8e0200 */
[----:B---3--:R-:W-:Y:S01]  /*0960*/  MOV R6, UR12 ;  /* 0x0000000c00067c02 */ /* 0x008fe20008000f00 */
[----:B------:R-:W-:Y:S01]  /*0970*/  @P1 IMAD.WIDE R14, R15, 0x4, R4 ;  /* 0x000000040f0e1825 */ /* 0x000fe200078e0204 */
[----:B------:R-:W-:Y:S01]  /*0980*/  MOV R7, UR13 ;  /* 0x0000000d00077c02 */ /* 0x000fe20008000f00 */
[----:B------:R-:W2:Y:S01]  /*0990*/  @P1 LDG.E R4, desc[UR18][R4.64] ;  /* 0x0000001204041981 */ /* 0x000ea2000c1e1900 */
[----:B------:R-:W-:-:S02]  /*09a0*/  MOV R8, UR14 ;  /* 0x0000000e00087c02 */ /* 0x000fc40008000f00 */
[----:B------:R-:W-:Y:S01]  /*09b0*/  MOV R9, UR15 ;  /* 0x0000000f00097c02 */ /* 0x000fe20008000f00 */
[----:B------:R-:W-:Y:S01]  /*09c0*/  @!P0 IMAD.WIDE.U32 R6, R17, 0x4, R6 ;  /* 0x0000000411068825 */ /* 0x000fe200078e0006 */
[----:B------:R-:W3:Y:S03]  /*09d0*/  @P1 LDG.E R14, desc[UR18][R14.64] ;  /* 0x000000120e0e1981 */ /* 0x000ee6000c1e1900 */
[----:B------:R-:W-:Y:S01]  /*09e0*/  @!P0 IMAD.WIDE R8, R19, 0x4, R8 ;  /* 0x0000000413088825 */ /* 0x000fe200078e0208 */
[----:B------:R-:W3:Y:S04]  /*09f0*/  @P1 LDG.E R2, desc[UR18][R2.64+0x4] ;  /* 0x0000041202021981 */ /* 0x000ee8000c1e1900 */
[----:B------:R-:W4:Y:S04]  /*0a00*/  @!P0 LDG.E R7, desc[UR18][R6.64] ;  /* 0x0000001206078981 */ /* 0x000f28000c1e1900 */
[----:B------:R-:W4:Y:S01]  /*0a10*/  @!P0 LDG.E R8, desc[UR18][R8.64] ;  /* 0x0000001208088981 */ /* 0x000f22000c1e1900 */
[----:B--2---:R-:W-:-:S04]  /*0a20*/  @P1 IMAD R11, R11, R4, R12 ;  /* 0x000000040b0b1224 */ /* 0x004fc800078e020c */
[----:B---3--:R-:W-:-:S04]  /*0a30*/  @P1 IMAD R12, R2, R14, R11 ;  /* 0x0000000e020c1224 */ /* 0x008fc800078e020b */
[----:B----4-:R-:W-:-:S07]  /*0a40*/  @!P0 IMAD R12, R7, R8, R12 ;  /* 0x00000008070c8224 */ /* 0x010fce00078e020c */
.L_x_2:
[----:B------:R-:W1:Y:S01]  /*0a50*/  LDC.64 R2, c[0x0][0x390] ;  /* 0x0000e400ff027b82 */ /* 0x000e620000000a00 */
[----:B------:R-:W-:-:S05]  /*0a60*/  IADD3 R13, PT, PT, R0, R13, RZ ;  /* 0x0000000d000d7210 */ /* 0x000fca0007ffe0ff */
[----:B-1----:R-:W-:-:S05]  /*0a70*/  IMAD.WIDE R2, R13, 0x4, R2 ;  /* 0x000000040d027825 */ /* 0x002fca00078e0202 */
[----:B0-----:R-:W-:Y:S01]  /*0a80*/  STG.E desc[UR18][R2.64], R12 ;  /* 0x0000000c02007986 */ /* 0x001fe2000c101912 */
[----:B------:R-:W-:Y:S05]  /*0a90*/  EXIT ;  /* 0x000000000000794d */ /* 0x000fea0003800000 */
.L_x_4:
[----:B------:R-:W-:-:S00]  /*0aa0*/  BRA `(.L_x_4) ;  /* 0xfffffffc00fc7947 */ /* 0x000fc0000383ffff */
[----:B------:R-:W-:-:S00]  /*0ab0*/  NOP ;  /* 0x0000000000007918 */ /* 0x000fc00000000000 */
        /* <DEDUP_REMOVED lines=12> */
.L_x_5:


//--------------------- .nv.shared.reserved.0     --------------------------
	.section	.nv.shared.reserved.0,"aw",@nobits
	.weak		__nv_reservedSMEM_offset_0_alias
	.size		__nv_reservedSMEM_offset_0_alias, 0, 64
	.other		__nv_reservedSMEM_offset_0_alias,@"STO_CUDA_RESERVED_SHARED STV_DEFAULT"
__nv_reservedSMEM_offset_0_alias:
	.zero		0
	.zero		64


//--------------------- .nv.constant0._Z18matrix_mult_kernelPiS_S_i --------------------------
	.section	.nv.constant0._Z18matrix_mult_kernelPiS_S_i,"a",@progbits
	.sectionflags	@""
	.align	4
.nv.constant0._Z18matrix_mult_kernelPiS_S_i:
	.zero		924


//--------------------- SYMBOLS --------------------------

	.type		.nv.reservedSmem.offset0,@object
	.size		.nv.reservedSmem.offset0,0x4
